//
// Generated by NVIDIA NVVM Compiler
//
// Compiler Build ID: CL-36424714
// Cuda compilation tools, release 13.0, V13.0.88
// Based on NVVM 20.0.0
//

.version 9.0
.target sm_100
.address_size 64

	// .globl	_Z15arrayMultKernelPfS_S_i

.visible .entry _Z15arrayMultKernelPfS_S_i(
	.param .u64 .ptr .align 1 _Z15arrayMultKernelPfS_S_i_param_0,
	.param .u64 .ptr .align 1 _Z15arrayMultKernelPfS_S_i_param_1,
	.param .u64 .ptr .align 1 _Z15arrayMultKernelPfS_S_i_param_2,
	.param .u32 _Z15arrayMultKernelPfS_S_i_param_3
)
{


	ret;

}


// ===== COMPILED SASS (sm_100) =====

	.target	sm_100

	.elftype	@"ET_EXEC"


//--------------------- .note.nv.tkinfo           --------------------------
	.section	.note.nv.tkinfo,"",@"SHT_NOTE"
	.sectionflags	@"SHF_NOTE_NV_TKINFO"
	.tkinfo
        /*0018*/ 	.word	0x00000002
        /*0030*/ 	.string	""
        /*0030*/ 	.string	"ptxas"
        /*0030*/ 	.string	"Cuda compilation tools, release 13.0, V13.0.88"
        /*0030*/ 	.string	"Build cuda_13.0.r13.0/compiler.36424714_0"
        /*0030*/ 	.string	"-arch sm_100 -m 64 "



//--------------------- .note.nv.cuinfo           --------------------------
	.section	.note.nv.cuinfo,"",@"SHT_NOTE"
	.sectionflags	@"SHF_NOTE_NV_CUINFO"
        /*0018*/ 	.short	0x0002
        /*001a*/ 	.short	0x0064
        /*001c*/ 	.short	0x0082
	.zero		2


//--------------------- .nv.info                  --------------------------
	.section	.nv.info,"",@"SHT_CUDA_INFO"
	.align	4


	//----- nvinfo : EIATTR_REGCOUNT
	.align		4
        /*0000*/ 	.byte	0x04, 0x2f
        /*0002*/ 	.short	(.L_1 - .L_0)
	.align		4
.L_0:
        /*0004*/ 	.word	index@(_Z15arrayMultKernelPfS_S_i)
        /*0008*/ 	.word	0x00000004


	//----- nvinfo : EIATTR_FRAME_SIZE
	.align		4
.L_1:
        /*000c*/ 	.byte	0x04, 0x11
        /*000e*/ 	.short	(.L_3 - .L_2)
	.align		4
.L_2:
        /*0010*/ 	.word	index@(_Z15arrayMultKernelPfS_S_i)
        /*0014*/ 	.word	0x00000000


	//----- nvinfo : EIATTR_MIN_STACK_SIZE
	.align		4
.L_3:
        /*0018*/ 	.byte	0x04, 0x12
        /*001a*/ 	.short	(.L_5 - .L_4)
	.align		4
.L_4:
        /*001c*/ 	.word	index@(_Z15arrayMultKernelPfS_S_i)
        /*0020*/ 	.word	0x00000000
.L_5:


//--------------------- .nv.compat                --------------------------
	.section	.nv.compat,"",@"SHT_CUDA_COMPAT_INFO"
	.align	4
        /*0000*/ 	.byte	0x02, 0x09, 0x00, 0x00, 0x02, 0x02, 0x01, 0x00, 0x02, 0x05, 0x05, 0x00, 0x03, 0x07, 0x01, 0x01
        /*0010*/ 	.byte	0x02, 0x03, 0x00, 0x00, 0x02, 0x06, 0x01, 0x00, 0x04, 0x0b, 0x08, 0x00, 0x09, 0x00, 0x00, 0x00
        /*0020*/ 	.byte	0x00, 0x00, 0x00, 0x00


//--------------------- .nv.info._Z15arrayMultKernelPfS_S_i --------------------------
	.section	.nv.info._Z15arrayMultKernelPfS_S_i,"",@"SHT_CUDA_INFO"
	.sectionflags	@""
	.align	4


	//----- nvinfo : EIATTR_CUDA_API_VERSION
	.align		4
        /*0000*/ 	.byte	0x04, 0x37
        /*0002*/ 	.short	(.L_7 - .L_6)
.L_6:
        /*0004*/ 	.word	0x00000082


	//----- nvinfo : EIATTR_KPARAM_INFO
	.align		4
.L_7:
        /*0008*/ 	.byte	0x04, 0x17
        /*000a*/ 	.short	(.L_9 - .L_8)
.L_8:
        /*000c*/ 	.word	0x00000000
        /*0010*/ 	.short	0x0003
        /*0012*/ 	.short	0x0018
        /*0014*/ 	.byte	0x00, 0xf0, 0x11, 0x00


	//----- nvinfo : EIATTR_KPARAM_INFO
	.align		4
.L_9:
        /*0018*/ 	.byte	0x04, 0x17
        /*001a*/ 	.short	(.L_11 - .L_10)
.L_10:
        /*001c*/ 	.word	0x00000000
        /*0020*/ 	.short	0x0002
        /*0022*/ 	.short	0x0010
        /*0024*/ 	.byte	0x00, 0xf5, 0x21, 0x00


	//----- nvinfo : EIATTR_KPARAM_INFO
	.align		4
.L_11:
        /*0028*/ 	.byte	0x04, 0x17
        /*002a*/ 	.short	(.L_13 - .L_12)
.L_12:
        /*002c*/ 	.word	0x00000000
        /*0030*/ 	.short	0x0001
        /*0032*/ 	.short	0x0008
        /*0034*/ 	.byte	0x00, 0xf5, 0x21, 0x00


	//----- nvinfo : EIATTR_KPARAM_INFO
	.align		4
.L_13:
        /*0038*/ 	.byte	0x04, 0x17
        /*003a*/ 	.short	(.L_15 - .L_14)
.L_14:
        /*003c*/ 	.word	0x00000000
        /*0040*/ 	.short	0x0000
        /*0042*/ 	.short	0x0000
        /*0044*/ 	.byte	0x00, 0xf5, 0x21, 0x00


	//----- nvinfo : EIATTR_SPARSE_MMA_MASK
	.align		4
.L_15:
        /*0048*/ 	.byte	0x03, 0x50
        /*004a*/ 	.short	0x0000


	//----- nvinfo : EIATTR_MAXREG_COUNT
	.align		4
        /*004c*/ 	.byte	0x03, 0x1b
        /*004e*/ 	.short	0x00ff


	//----- nvinfo : EIATTR_MERCURY_ISA_VERSION
	.align		4
        /*0050*/ 	.byte	0x03, 0x5f
        /*0052*/ 	.short	0x0101


	//----- nvinfo : EIATTR_VRC_CTA_INIT_COUNT
	.align		4
        /*0054*/ 	.byte	0x02, 0x4a
	.zero		1
	.zero		1


	//----- nvinfo : EIATTR_EXIT_INSTR_OFFSETS
	.align		4
        /*0058*/ 	.byte	0x04, 0x1c
        /*005a*/ 	.short	(.L_17 - .L_16)


	//   ....[0]....
.L_16:
        /*005c*/ 	.word	0x00000010


	//----- nvinfo : EIATTR_CBANK_PARAM_SIZE
	.align		4
.L_17:
        /*0060*/ 	.byte	0x03, 0x19
        /*0062*/ 	.short	0x001c


	//----- nvinfo : EIATTR_PARAM_CBANK
	.align		4
        /*0064*/ 	.byte	0x04, 0x0a
        /*0066*/ 	.short	(.L_19 - .L_18)
	.align		4
.L_18:
        /*0068*/ 	.word	index@(.nv.constant0._Z15arrayMultKernelPfS_S_i)
        /*006c*/ 	.short	0x0380
        /*006e*/ 	.short	0x001c


	//----- nvinfo : EIATTR_SW_WAR
	.align		4
.L_19:
        /*0070*/ 	.byte	0x04, 0x36
        /*0072*/ 	.short	(.L_21 - .L_20)
.L_20:
        /*0074*/ 	.word	0x00000008
.L_21:


//--------------------- .nv.callgraph             --------------------------
	.section	.nv.callgraph,"",@"SHT_CUDA_CALLGRAPH"
	.align	4
	.sectionentsize	8
	.align		4
        /*0000*/ 	.word	0x00000000
	.align		4
        /*0004*/ 	.word	0xffffffff
	.align		4
        /*0008*/ 	.word	0x00000000
	.align		4
        /*000c*/ 	.word	0xfffffffe
	.align		4
        /*0010*/ 	.word	0x00000000
	.align		4
        /*0014*/ 	.word	0xfffffffd
	.align		4
        /*0018*/ 	.word	0x00000000
	.align		4
        /*001c*/ 	.word	0xfffffffc


//--------------------- .text._Z15arrayMultKernelPfS_S_i --------------------------
	.section	.text._Z15arrayMultKernelPfS_S_i,"ax",@progbits
	.align	128
        .global         _Z15arrayMultKernelPfS_S_i
        .type           _Z15arrayMultKernelPfS_S_i,@function
        .size           _Z15arrayMultKernelPfS_S_i,(.L_x_1 - _Z15arrayMultKernelPfS_S_i)
        .other          _Z15arrayMultKernelPfS_S_i,@"STO_CUDA_ENTRY STV_DEFAULT"
_Z15arrayMultKernelPfS_S_i:
.text._Z15arrayMultKernelPfS_S_i:
[----:B------:R-:W-:Y:S01]  /*0000*/  LDC R1, c[0x0][0x37c] ;  /* 0x0000df00ff017b82 */ /* 0x000fe20000000800 */
[----:B------:R-:W-:Y:S05]  /*0010*/  EXIT ;  /* 0x000000000000794d */ /* 0x000fea0003800000 */
.L_x_0:
[----:B------:R-:W-:-:S00]  /*0020*/  BRA `(.L_x_0) ;  /* 0xfffffffc00fc7947 */ /* 0x000fc0000383ffff */
[----:B------:R-:W-:-:S00]  /*0030*/  NOP ;  /* 0x0000000000007918 */ /* 0x000fc00000000000 */
        /* <DEDUP_REMOVED lines=12> */
.L_x_1:


//--------------------- .nv.shared.reserved.0     --------------------------
	.section	.nv.shared.reserved.0,"aw",@nobits
	.weak		__nv_reservedSMEM_offset_0_alias
	.size		__nv_reservedSMEM_offset_0_alias, 0, 64
	.other		__nv_reservedSMEM_offset_0_alias,@"STO_CUDA_RESERVED_SHARED STV_DEFAULT"
__nv_reservedSMEM_offset_0_alias:
	.zero		0
	.zero		64


//--------------------- .nv.constant0._Z15arrayMultKernelPfS_S_i --------------------------
	.section	.nv.constant0._Z15arrayMultKernelPfS_S_i,"a",@progbits
	.sectionflags	@""
	.align	4
.nv.constant0._Z15arrayMultKernelPfS_S_i:
	.zero		924


//--------------------- SYMBOLS --------------------------

	.type		.nv.reservedSmem.offset0,@object
	.size		.nv.reservedSmem.offset0,0x4
